//
// Generated by NVIDIA NVVM Compiler
//
// Compiler Build ID: CL-36424714
// Cuda compilation tools, release 13.0, V13.0.88
// Based on NVVM 20.0.0
//

.version 9.0
.target sm_100
.address_size 64

	// .globl	_Z8timeStepP8Particlei

.visible .entry _Z8timeStepP8Particlei(
	.param .u64 .ptr .align 1 _Z8timeStepP8Particlei_param_0,
	.param .u32 _Z8timeStepP8Particlei_param_1
)
{
	.reg .b32 	%r<5>;
	.reg .b32 	%f<13>;
	.reg .b64 	%rd<5>;

	ld.param.u64 	%rd1, [_Z8timeStepP8Particlei_param_0];
	ld.param.u32 	%r1, [_Z8timeStepP8Particlei_param_1];
	cvta.to.global.u64 	%rd2, %rd1;
	mov.u32 	%r2, %ctaid.x;
	mov.u32 	%r3, %tid.x;
	mad.lo.s32 	%r4, %r1, %r2, %r3;
	mul.wide.s32 	%rd3, %r4, 24;
	add.s64 	%rd4, %rd2, %rd3;
	ld.global.f32 	%f1, [%rd4];
	ld.global.f32 	%f2, [%rd4+4];
	ld.global.f32 	%f3, [%rd4+8];
	ld.global.f32 	%f4, [%rd4+12];
	sub.f32 	%f5, %f4, %f1;
	ld.global.f32 	%f6, [%rd4+16];
	sub.f32 	%f7, %f6, %f2;
	ld.global.f32 	%f8, [%rd4+20];
	sub.f32 	%f9, %f8, %f3;
	st.global.f32 	[%rd4+12], %f5;
	st.global.f32 	[%rd4+16], %f7;
	st.global.f32 	[%rd4+20], %f9;
	add.f32 	%f10, %f5, %f1;
	add.f32 	%f11, %f7, %f2;
	add.f32 	%f12, %f9, %f3;
	st.global.f32 	[%rd4], %f10;
	st.global.f32 	[%rd4+4], %f11;
	st.global.f32 	[%rd4+8], %f12;
	ret;

}


// ===== COMPILED SASS (sm_100) =====

	.target	sm_100

	.elftype	@"ET_EXEC"


//--------------------- .note.nv.tkinfo           --------------------------
	.section	.note.nv.tkinfo,"",@"SHT_NOTE"
	.sectionflags	@"SHF_NOTE_NV_TKINFO"
	.tkinfo
        /*0018*/ 	.word	0x00000002
        /*0030*/ 	.string	""
        /*0030*/ 	.string	"ptxas"
        /*0030*/ 	.string	"Cuda compilation tools, release 13.0, V13.0.88"
        /*0030*/ 	.string	"Build cuda_13.0.r13.0/compiler.36424714_0"
        /*0030*/ 	.string	"-arch sm_100 -m 64 "



//--------------------- .note.nv.cuinfo           --------------------------
	.section	.note.nv.cuinfo,"",@"SHT_NOTE"
	.sectionflags	@"SHF_NOTE_NV_CUINFO"
        /*0018*/ 	.short	0x0002
        /*001a*/ 	.short	0x0064
        /*001c*/ 	.short	0x0082
	.zero		2


//--------------------- .nv.info                  --------------------------
	.section	.nv.info,"",@"SHT_CUDA_INFO"
	.align	4


	//----- nvinfo : EIATTR_REGCOUNT
	.align		4
        /*0000*/ 	.byte	0x04, 0x2f
        /*0002*/ 	.short	(.L_1 - .L_0)
	.align		4
.L_0:
        /*0004*/ 	.word	index@(_Z8timeStepP8Particlei)
        /*0008*/ 	.word	0x00000010


	//----- nvinfo : EIATTR_FRAME_SIZE
	.align		4
.L_1:
        /*000c*/ 	.byte	0x04, 0x11
        /*000e*/ 	.short	(.L_3 - .L_2)
	.align		4
.L_2:
        /*0010*/ 	.word	index@(_Z8timeStepP8Particlei)
        /*0014*/ 	.word	0x00000000


	//----- nvinfo : EIATTR_MIN_STACK_SIZE
	.align		4
.L_3:
        /*0018*/ 	.byte	0x04, 0x12
        /*001a*/ 	.short	(.L_5 - .L_4)
	.align		4
.L_4:
        /*001c*/ 	.word	index@(_Z8timeStepP8Particlei)
        /*0020*/ 	.word	0x00000000
.L_5:


//--------------------- .nv.compat                --------------------------
	.section	.nv.compat,"",@"SHT_CUDA_COMPAT_INFO"
	.align	4
        /*0000*/ 	.byte	0x02, 0x09, 0x00, 0x00, 0x02, 0x02, 0x01, 0x00, 0x02, 0x05, 0x05, 0x00, 0x03, 0x07, 0x01, 0x01
        /*0010*/ 	.byte	0x02, 0x03, 0x00, 0x00, 0x02, 0x06, 0x01, 0x00, 0x04, 0x0b, 0x08, 0x00, 0x09, 0x00, 0x00, 0x00
        /*0020*/ 	.byte	0x00, 0x00, 0x00, 0x00


//--------------------- .nv.info._Z8timeStepP8Particlei --------------------------
	.section	.nv.info._Z8timeStepP8Particlei,"",@"SHT_CUDA_INFO"
	.sectionflags	@""
	.align	4


	//----- nvinfo : EIATTR_CUDA_API_VERSION
	.align		4
        /*0000*/ 	.byte	0x04, 0x37
        /*0002*/ 	.short	(.L_7 - .L_6)
.L_6:
        /*0004*/ 	.word	0x00000082


	//----- nvinfo : EIATTR_KPARAM_INFO
	.align		4
.L_7:
        /*0008*/ 	.byte	0x04, 0x17
        /*000a*/ 	.short	(.L_9 - .L_8)
.L_8:
        /*000c*/ 	.word	0x00000000
        /*0010*/ 	.short	0x0001
        /*0012*/ 	.short	0x0008
        /*0014*/ 	.byte	0x00, 0xf0, 0x11, 0x00


	//----- nvinfo : EIATTR_KPARAM_INFO
	.align		4
.L_9:
        /*0018*/ 	.byte	0x04, 0x17
        /*001a*/ 	.short	(.L_11 - .L_10)
.L_10:
        /*001c*/ 	.word	0x00000000
        /*0020*/ 	.short	0x0000
        /*0022*/ 	.short	0x0000
        /*0024*/ 	.byte	0x00, 0xf5, 0x21, 0x00


	//----- nvinfo : EIATTR_SPARSE_MMA_MASK
	.align		4
.L_11:
        /*0028*/ 	.byte	0x03, 0x50
        /*002a*/ 	.short	0x0000


	//----- nvinfo : EIATTR_MAXREG_COUNT
	.align		4
        /*002c*/ 	.byte	0x03, 0x1b
        /*002e*/ 	.short	0x00ff


	//----- nvinfo : EIATTR_MERCURY_ISA_VERSION
	.align		4
        /*0030*/ 	.byte	0x03, 0x5f
        /*0032*/ 	.short	0x0101


	//----- nvinfo : EIATTR_VRC_CTA_INIT_COUNT
	.align		4
        /*0034*/ 	.byte	0x02, 0x4a
	.zero		1
	.zero		1


	//----- nvinfo : EIATTR_EXIT_INSTR_OFFSETS
	.align		4
        /*0038*/ 	.byte	0x04, 0x1c
        /*003a*/ 	.short	(.L_13 - .L_12)


	//   ....[0]....
.L_12:
        /*003c*/ 	.word	0x000001a0


	//----- nvinfo : EIATTR_CBANK_PARAM_SIZE
	.align		4
.L_13:
        /*0040*/ 	.byte	0x03, 0x19
        /*0042*/ 	.short	0x000c


	//----- nvinfo : EIATTR_PARAM_CBANK
	.align		4
        /*0044*/ 	.byte	0x04, 0x0a
        /*0046*/ 	.short	(.L_15 - .L_14)
	.align		4
.L_14:
        /*0048*/ 	.word	index@(.nv.constant0._Z8timeStepP8Particlei)
        /*004c*/ 	.short	0x0380
        /*004e*/ 	.short	0x000c


	//----- nvinfo : EIATTR_SW_WAR
	.align		4
.L_15:
        /*0050*/ 	.byte	0x04, 0x36
        /*0052*/ 	.short	(.L_17 - .L_16)
.L_16:
        /*0054*/ 	.word	0x00000008
.L_17:


//--------------------- .nv.callgraph             --------------------------
	.section	.nv.callgraph,"",@"SHT_CUDA_CALLGRAPH"
	.align	4
	.sectionentsize	8
	.align		4
        /*0000*/ 	.word	0x00000000
	.align		4
        /*0004*/ 	.word	0xffffffff
	.align		4
        /*0008*/ 	.word	0x00000000
	.align		4
        /*000c*/ 	.word	0xfffffffe
	.align		4
        /*0010*/ 	.word	0x00000000
	.align		4
        /*0014*/ 	.word	0xfffffffd
	.align		4
        /*0018*/ 	.word	0x00000000
	.align		4
        /*001c*/ 	.word	0xfffffffc


//--------------------- .text._Z8timeStepP8Particlei --------------------------
	.section	.text._Z8timeStepP8Particlei,"ax",@progbits
	.align	128
        .global         _Z8timeStepP8Particlei
        .type           _Z8timeStepP8Particlei,@function
        .size           _Z8timeStepP8Particlei,(.L_x_1 - _Z8timeStepP8Particlei)
        .other          _Z8timeStepP8Particlei,@"STO_CUDA_ENTRY STV_DEFAULT"
_Z8timeStepP8Particlei:
.text._Z8timeStepP8Particlei:
[----:B------:R-:W-:Y:S01]  /*0000*/  LDC R1, c[0x0][0x37c] ;  /* 0x0000df00ff017b82 */ /* 0x000fe20000000800 */
[----:B------:R-:W0:Y:S07]  /*0010*/  S2R R5, SR_TID.X ;  /* 0x0000000000057919 */ /* 0x000e2e0000002100 */
[----:B------:R-:W0:Y:S01]  /*0020*/  S2UR UR6, SR_CTAID.X ;  /* 0x00000000000679c3 */ /* 0x000e220000002500 */
[----:B------:R-:W1:Y:S07]  /*0030*/  LDCU.64 UR4, c[0x0][0x358] ;  /* 0x00006b00ff0477ac */ /* 0x000e6e0008000a00 */
[----:B------:R-:W0:Y:S08]  /*0040*/  LDC R0, c[0x0][0x388] ;  /* 0x0000e200ff007b82 */ /* 0x000e300000000800 */
[----:B------:R-:W2:Y:S01]  /*0050*/  LDC.64 R2, c[0x0][0x380] ;  /* 0x0000e000ff027b82 */ /* 0x000ea20000000a00 */
[----:B0-----:R-:W-:-:S04]  /*0060*/  IMAD R5, R0, UR6, R5 ;  /* 0x0000000600057c24 */ /* 0x001fc8000f8e0205 */
[----:B--2---:R-:W-:-:S05]  /*0070*/  IMAD.WIDE R2, R5, 0x18, R2 ;  /* 0x0000001805027825 */ /* 0x004fca00078e0202 */
[----:B-1----:R-:W2:Y:S04]  /*0080*/  LDG.E R0, desc[UR4][R2.64] ;  /* 0x0000000402007981 */ /* 0x002ea8000c1e1900 */
[----:B------:R-:W2:Y:S04]  /*0090*/  LDG.E R7, desc[UR4][R2.64+0xc] ;  /* 0x00000c0402077981 */ /* 0x000ea8000c1e1900 */
[----:B------:R-:W3:Y:S04]  /*00a0*/  LDG.E R4, desc[UR4][R2.64+0x4] ;  /* 0x0000040402047981 */ /* 0x000ee8000c1e1900 */
[----:B------:R-:W3:Y:S04]  /*00b0*/  LDG.E R9, desc[UR4][R2.64+0x10] ;  /* 0x0000100402097981 */ /* 0x000ee8000c1e1900 */
[----:B------:R-:W4:Y:S04]  /*00c0*/  LDG.E R5, desc[UR4][R2.64+0x8] ;  /* 0x0000080402057981 */ /* 0x000f28000c1e1900 */
[----:B------:R-:W4:Y:S01]  /*00d0*/  LDG.E R6, desc[UR4][R2.64+0x14] ;  /* 0x0000140402067981 */ /* 0x000f22000c1e1900 */
[----:B--2---:R-:W-:-:S04]  /*00e0*/  FADD R7, -R0, R7 ;  /* 0x0000000700077221 */ /* 0x004fc80000000100 */
[----:B------:R-:W-:Y:S01]  /*00f0*/  FADD R11, R0, R7 ;  /* 0x00000007000b7221 */ /* 0x000fe20000000000 */
[----:B------:R-:W-:Y:S01]  /*0100*/  STG.E desc[UR4][R2.64+0xc], R7 ;  /* 0x00000c0702007986 */ /* 0x000fe2000c101904 */
[----:B---3--:R-:W-:-:S03]  /*0110*/  FADD R9, -R4, R9 ;  /* 0x0000000904097221 */ /* 0x008fc60000000100 */
[----:B------:R-:W-:Y:S01]  /*0120*/  STG.E desc[UR4][R2.64], R11 ;  /* 0x0000000b02007986 */ /* 0x000fe2000c101904 */
[----:B------:R-:W-:-:S03]  /*0130*/  FADD R13, R4, R9 ;  /* 0x00000009040d7221 */ /* 0x000fc60000000000 */
[----:B------:R-:W-:Y:S01]  /*0140*/  STG.E desc[UR4][R2.64+0x10], R9 ;  /* 0x0000100902007986 */ /* 0x000fe2000c101904 */
[----:B----4-:R-:W-:-:S03]  /*0150*/  FADD R6, -R5, R6 ;  /* 0x0000000605067221 */ /* 0x010fc60000000100 */
[----:B------:R-:W-:Y:S01]  /*0160*/  STG.E desc[UR4][R2.64+0x4], R13 ;  /* 0x0000040d02007986 */ /* 0x000fe2000c101904 */
[----:B------:R-:W-:-:S03]  /*0170*/  FADD R5, R5, R6 ;  /* 0x0000000605057221 */ /* 0x000fc60000000000 */
[----:B------:R-:W-:Y:S04]  /*0180*/  STG.E desc[UR4][R2.64+0x14], R6 ;  /* 0x0000140602007986 */ /* 0x000fe8000c101904 */
[----:B------:R-:W-:Y:S01]  /*0190*/  STG.E desc[UR4][R2.64+0x8], R5 ;  /* 0x0000080502007986 */ /* 0x000fe2000c101904 */
[----:B------:R-:W-:Y:S05]  /*01a0*/  EXIT ;  /* 0x000000000000794d */ /* 0x000fea0003800000 */
.L_x_0:
[----:B------:R-:W-:-:S00]  /*01b0*/  BRA `(.L_x_0) ;  /* 0xfffffffc00fc7947 */ /* 0x000fc0000383ffff */
[----:B------:R-:W-:-:S00]  /*01c0*/  NOP ;  /* 0x0000000000007918 */ /* 0x000fc00000000000 */
        /* <DEDUP_REMOVED lines=11> */
.L_x_1:


//--------------------- .nv.shared.reserved.0     --------------------------
	.section	.nv.shared.reserved.0,"aw",@nobits
	.weak		__nv_reservedSMEM_offset_0_alias
	.size		__nv_reservedSMEM_offset_0_alias, 0, 64
	.other		__nv_reservedSMEM_offset_0_alias,@"STO_CUDA_RESERVED_SHARED STV_DEFAULT"
__nv_reservedSMEM_offset_0_alias:
	.zero		0
	.zero		64


//--------------------- .nv.constant0._Z8timeStepP8Particlei --------------------------
	.section	.nv.constant0._Z8timeStepP8Particlei,"a",@progbits
	.sectionflags	@""
	.align	4
.nv.constant0._Z8timeStepP8Particlei:
	.zero		908


//--------------------- SYMBOLS --------------------------

	.type		.nv.reservedSmem.offset0,@object
	.size		.nv.reservedSmem.offset0,0x4
